//
// Generated by NVIDIA NVVM Compiler
//
// Compiler Build ID: CL-36424714
// Cuda compilation tools, release 13.0, V13.0.88
// Based on NVVM 20.0.0
//

.version 9.0
.target sm_100
.address_size 64

	// .globl	unified_kernel
// _ZZ14unified_kernelE10adj_matrix has been demoted
// _ZZ14unified_kernelE13result_matrix has been demoted

.visible .entry unified_kernel(
	.param .u64 .ptr .align 1 unified_kernel_param_0,
	.param .u64 .ptr .align 1 unified_kernel_param_1,
	.param .u64 .ptr .align 1 unified_kernel_param_2,
	.param .u64 .ptr .align 1 unified_kernel_param_3,
	.param .u64 .ptr .align 1 unified_kernel_param_4,
	.param .u64 .ptr .align 1 unified_kernel_param_5,
	.param .u64 .ptr .align 1 unified_kernel_param_6,
	.param .u64 .ptr .align 1 unified_kernel_param_7,
	.param .u64 .ptr .align 1 unified_kernel_param_8,
	.param .u64 .ptr .align 1 unified_kernel_param_9,
	.param .u64 .ptr .align 1 unified_kernel_param_10
)
{
	.reg .pred 	%p<16>;
	.reg .b16 	%rs<3>;
	.reg .b32 	%r<19>;
	.reg .b64 	%rd<286>;
	// demoted variable
	.shared .align 8 .b8 _ZZ14unified_kernelE10adj_matrix[304];
	// demoted variable
	.shared .align 8 .b8 _ZZ14unified_kernelE13result_matrix[304];
	ld.param.u64 	%rd19, [unified_kernel_param_0];
	ld.param.u64 	%rd20, [unified_kernel_param_1];
	ld.param.u64 	%rd21, [unified_kernel_param_2];
	ld.param.u64 	%rd12, [unified_kernel_param_4];
	ld.param.u64 	%rd15, [unified_kernel_param_7];
	ld.param.u64 	%rd16, [unified_kernel_param_8];
	ld.param.u64 	%rd17, [unified_kernel_param_9];
	cvta.to.global.u64 	%rd1, %rd21;
	cvta.to.global.u64 	%rd22, %rd20;
	cvta.to.global.u64 	%rd23, %rd19;
	mov.u32 	%r1, %ctaid.x;
	mov.u32 	%r4, %tid.x;
	cvt.u64.u32 	%rd2, %r4;
	shl.b32 	%r6, %r4, 3;
	mov.u32 	%r7, _ZZ14unified_kernelE10adj_matrix;
	add.s32 	%r2, %r7, %r6;
	mov.b64 	%rd24, 0;
	st.shared.u64 	[%r2], %rd24;
	mov.u32 	%r8, _ZZ14unified_kernelE13result_matrix;
	add.s32 	%r3, %r8, %r6;
	st.shared.u64 	[%r3], %rd24;
	mul.wide.u32 	%rd25, %r1, 38;
	add.s64 	%rd26, %rd25, %rd2;
	add.s64 	%rd27, %rd23, %rd26;
	ld.global.u8 	%rs1, [%rd27];
	mul.wide.u32 	%rd28, %r1, 8;
	add.s64 	%rd3, %rd22, %rd28;
	setp.eq.s16 	%p1, %rs1, 3;
	setp.gt.u32 	%p2, %r4, 35;
	or.pred  	%p3, %p1, %p2;
	@%p3 bra 	$L__BB0_8;
	ld.global.u64 	%rd4, [%rd3];
	setp.eq.s16 	%p4, %rs1, 2;
	@%p4 bra 	$L__BB0_6;
	setp.eq.s16 	%p5, %rs1, 1;
	@%p5 bra 	$L__BB0_5;
	setp.ne.s16 	%p6, %rs1, 0;
	@%p6 bra 	$L__BB0_7;
	ld.param.u64 	%rd280, [unified_kernel_param_3];
	cvta.to.global.u64 	%rd67, %rd16;
	add.s64 	%rd68, %rd67, %rd2;
	ld.global.u8 	%r15, [%rd68];
	cvta.to.global.u64 	%rd69, %rd280;
	mul.wide.u32 	%rd70, %r15, 8;
	add.s64 	%rd71, %rd69, %rd70;
	ld.global.u64 	%rd284, [%rd71];
	bra.uni 	$L__BB0_7;
$L__BB0_5:
	ld.param.u64 	%rd282, [unified_kernel_param_6];
	cvt.u32.u64 	%r12, %rd2;
	cvta.to.global.u64 	%rd47, %rd282;
	shl.b64 	%rd48, %rd2, 3;
	add.s64 	%rd49, %rd47, %rd48;
	ld.global.u64 	%rd50, [%rd49];
	and.b64  	%rd51, %rd50, %rd4;
	mul.lo.s32 	%r13, %r12, 29;
	cvt.u64.u32 	%rd52, %r13;
	mul.hi.u64 	%rd53, %rd51, 1908283869694091547;
	sub.s64 	%rd54, %rd51, %rd53;
	shr.u64 	%rd55, %rd54, 1;
	add.s64 	%rd56, %rd55, %rd53;
	shr.u64 	%rd57, %rd56, 4;
	mul.lo.s64 	%rd58, %rd57, 29;
	sub.s64 	%rd59, %rd51, %rd58;
	add.s64 	%rd60, %rd59, %rd52;
	cvta.to.global.u64 	%rd61, %rd17;
	shl.b64 	%rd62, %rd60, 1;
	add.s64 	%rd63, %rd61, %rd62;
	ld.global.u16 	%r14, [%rd63];
	cvta.to.global.u64 	%rd64, %rd12;
	mul.wide.u32 	%rd65, %r14, 8;
	add.s64 	%rd66, %rd64, %rd65;
	ld.global.u64 	%rd284, [%rd66];
	bra.uni 	$L__BB0_7;
$L__BB0_6:
	ld.param.u64 	%rd283, [unified_kernel_param_10];
	ld.param.u64 	%rd281, [unified_kernel_param_5];
	cvt.u32.u64 	%r9, %rd2;
	cvta.to.global.u64 	%rd30, %rd15;
	shl.b64 	%rd31, %rd2, 3;
	add.s64 	%rd32, %rd30, %rd31;
	ld.global.u64 	%rd33, [%rd32];
	and.b64  	%rd34, %rd33, %rd4;
	mul.lo.s32 	%r10, %r9, 11007;
	cvt.u64.u32 	%rd35, %r10;
	mul.hi.u64 	%rd36, %rd34, 6864528366122860309;
	shr.u64 	%rd37, %rd36, 12;
	mul.lo.s64 	%rd38, %rd37, 11007;
	sub.s64 	%rd39, %rd34, %rd38;
	add.s64 	%rd40, %rd39, %rd35;
	cvta.to.global.u64 	%rd41, %rd283;
	shl.b64 	%rd42, %rd40, 1;
	add.s64 	%rd43, %rd41, %rd42;
	ld.global.u16 	%r11, [%rd43];
	cvta.to.global.u64 	%rd44, %rd281;
	mul.wide.u32 	%rd45, %r11, 8;
	add.s64 	%rd46, %rd44, %rd45;
	ld.global.u64 	%rd284, [%rd46];
$L__BB0_7:
	or.b64  	%rd72, %rd4, 206158430208;
	and.b64  	%rd73, %rd284, %rd72;
	st.shared.u64 	[%r2], %rd73;
	st.shared.u64 	[%r3], %rd73;
$L__BB0_8:
	bar.sync 	0;
	mov.b64 	%rd285, 8;
$L__BB0_9:
	ld.shared.u64 	%rd75, [%r3];
	ld.shared.u64 	%rd76, [_ZZ14unified_kernelE10adj_matrix];
	and.b64  	%rd77, %rd75, 1;
	setp.eq.b64 	%p7, %rd77, 1;
	selp.b64 	%rd78, %rd76, 0, %p7;
	ld.shared.u64 	%rd79, [_ZZ14unified_kernelE10adj_matrix+8];
	shl.b64 	%rd80, %rd75, 62;
	shr.s64 	%rd81, %rd80, 63;
	and.b64  	%rd82, %rd81, %rd79;
	or.b64  	%rd83, %rd82, %rd78;
	ld.shared.u64 	%rd84, [_ZZ14unified_kernelE10adj_matrix+16];
	shl.b64 	%rd85, %rd75, 61;
	shr.s64 	%rd86, %rd85, 63;
	and.b64  	%rd87, %rd86, %rd84;
	or.b64  	%rd88, %rd87, %rd83;
	ld.shared.u64 	%rd89, [_ZZ14unified_kernelE10adj_matrix+24];
	shl.b64 	%rd90, %rd75, 60;
	shr.s64 	%rd91, %rd90, 63;
	and.b64  	%rd92, %rd91, %rd89;
	or.b64  	%rd93, %rd92, %rd88;
	ld.shared.u64 	%rd94, [_ZZ14unified_kernelE10adj_matrix+32];
	shl.b64 	%rd95, %rd75, 59;
	shr.s64 	%rd96, %rd95, 63;
	and.b64  	%rd97, %rd96, %rd94;
	or.b64  	%rd98, %rd97, %rd93;
	ld.shared.u64 	%rd99, [_ZZ14unified_kernelE10adj_matrix+40];
	shl.b64 	%rd100, %rd75, 58;
	shr.s64 	%rd101, %rd100, 63;
	and.b64  	%rd102, %rd101, %rd99;
	or.b64  	%rd103, %rd102, %rd98;
	ld.shared.u64 	%rd104, [_ZZ14unified_kernelE10adj_matrix+48];
	shl.b64 	%rd105, %rd75, 57;
	shr.s64 	%rd106, %rd105, 63;
	and.b64  	%rd107, %rd106, %rd104;
	or.b64  	%rd108, %rd107, %rd103;
	ld.shared.u64 	%rd109, [_ZZ14unified_kernelE10adj_matrix+56];
	shl.b64 	%rd110, %rd75, 56;
	shr.s64 	%rd111, %rd110, 63;
	and.b64  	%rd112, %rd111, %rd109;
	or.b64  	%rd113, %rd112, %rd108;
	ld.shared.u64 	%rd114, [_ZZ14unified_kernelE10adj_matrix+64];
	shl.b64 	%rd115, %rd75, 55;
	shr.s64 	%rd116, %rd115, 63;
	and.b64  	%rd117, %rd116, %rd114;
	or.b64  	%rd118, %rd117, %rd113;
	ld.shared.u64 	%rd119, [_ZZ14unified_kernelE10adj_matrix+72];
	shl.b64 	%rd120, %rd75, 54;
	shr.s64 	%rd121, %rd120, 63;
	and.b64  	%rd122, %rd121, %rd119;
	or.b64  	%rd123, %rd122, %rd118;
	ld.shared.u64 	%rd124, [_ZZ14unified_kernelE10adj_matrix+80];
	shl.b64 	%rd125, %rd75, 53;
	shr.s64 	%rd126, %rd125, 63;
	and.b64  	%rd127, %rd126, %rd124;
	or.b64  	%rd128, %rd127, %rd123;
	ld.shared.u64 	%rd129, [_ZZ14unified_kernelE10adj_matrix+88];
	shl.b64 	%rd130, %rd75, 52;
	shr.s64 	%rd131, %rd130, 63;
	and.b64  	%rd132, %rd131, %rd129;
	or.b64  	%rd133, %rd132, %rd128;
	ld.shared.u64 	%rd134, [_ZZ14unified_kernelE10adj_matrix+96];
	shl.b64 	%rd135, %rd75, 51;
	shr.s64 	%rd136, %rd135, 63;
	and.b64  	%rd137, %rd136, %rd134;
	or.b64  	%rd138, %rd137, %rd133;
	ld.shared.u64 	%rd139, [_ZZ14unified_kernelE10adj_matrix+104];
	shl.b64 	%rd140, %rd75, 50;
	shr.s64 	%rd141, %rd140, 63;
	and.b64  	%rd142, %rd141, %rd139;
	or.b64  	%rd143, %rd142, %rd138;
	ld.shared.u64 	%rd144, [_ZZ14unified_kernelE10adj_matrix+112];
	shl.b64 	%rd145, %rd75, 49;
	shr.s64 	%rd146, %rd145, 63;
	and.b64  	%rd147, %rd146, %rd144;
	or.b64  	%rd148, %rd147, %rd143;
	ld.shared.u64 	%rd149, [_ZZ14unified_kernelE10adj_matrix+120];
	shl.b64 	%rd150, %rd75, 48;
	shr.s64 	%rd151, %rd150, 63;
	and.b64  	%rd152, %rd151, %rd149;
	or.b64  	%rd153, %rd152, %rd148;
	ld.shared.u64 	%rd154, [_ZZ14unified_kernelE10adj_matrix+128];
	shl.b64 	%rd155, %rd75, 47;
	shr.s64 	%rd156, %rd155, 63;
	and.b64  	%rd157, %rd156, %rd154;
	or.b64  	%rd158, %rd157, %rd153;
	ld.shared.u64 	%rd159, [_ZZ14unified_kernelE10adj_matrix+136];
	shl.b64 	%rd160, %rd75, 46;
	shr.s64 	%rd161, %rd160, 63;
	and.b64  	%rd162, %rd161, %rd159;
	or.b64  	%rd163, %rd162, %rd158;
	ld.shared.u64 	%rd164, [_ZZ14unified_kernelE10adj_matrix+144];
	shl.b64 	%rd165, %rd75, 45;
	shr.s64 	%rd166, %rd165, 63;
	and.b64  	%rd167, %rd166, %rd164;
	or.b64  	%rd168, %rd167, %rd163;
	ld.shared.u64 	%rd169, [_ZZ14unified_kernelE10adj_matrix+152];
	shl.b64 	%rd170, %rd75, 44;
	shr.s64 	%rd171, %rd170, 63;
	and.b64  	%rd172, %rd171, %rd169;
	or.b64  	%rd173, %rd172, %rd168;
	ld.shared.u64 	%rd174, [_ZZ14unified_kernelE10adj_matrix+160];
	shl.b64 	%rd175, %rd75, 43;
	shr.s64 	%rd176, %rd175, 63;
	and.b64  	%rd177, %rd176, %rd174;
	or.b64  	%rd178, %rd177, %rd173;
	ld.shared.u64 	%rd179, [_ZZ14unified_kernelE10adj_matrix+168];
	shl.b64 	%rd180, %rd75, 42;
	shr.s64 	%rd181, %rd180, 63;
	and.b64  	%rd182, %rd181, %rd179;
	or.b64  	%rd183, %rd182, %rd178;
	ld.shared.u64 	%rd184, [_ZZ14unified_kernelE10adj_matrix+176];
	shl.b64 	%rd185, %rd75, 41;
	shr.s64 	%rd186, %rd185, 63;
	and.b64  	%rd187, %rd186, %rd184;
	or.b64  	%rd188, %rd187, %rd183;
	ld.shared.u64 	%rd189, [_ZZ14unified_kernelE10adj_matrix+184];
	shl.b64 	%rd190, %rd75, 40;
	shr.s64 	%rd191, %rd190, 63;
	and.b64  	%rd192, %rd191, %rd189;
	or.b64  	%rd193, %rd192, %rd188;
	ld.shared.u64 	%rd194, [_ZZ14unified_kernelE10adj_matrix+192];
	shl.b64 	%rd195, %rd75, 39;
	shr.s64 	%rd196, %rd195, 63;
	and.b64  	%rd197, %rd196, %rd194;
	or.b64  	%rd198, %rd197, %rd193;
	ld.shared.u64 	%rd199, [_ZZ14unified_kernelE10adj_matrix+200];
	shl.b64 	%rd200, %rd75, 38;
	shr.s64 	%rd201, %rd200, 63;
	and.b64  	%rd202, %rd201, %rd199;
	or.b64  	%rd203, %rd202, %rd198;
	ld.shared.u64 	%rd204, [_ZZ14unified_kernelE10adj_matrix+208];
	shl.b64 	%rd205, %rd75, 37;
	shr.s64 	%rd206, %rd205, 63;
	and.b64  	%rd207, %rd206, %rd204;
	or.b64  	%rd208, %rd207, %rd203;
	ld.shared.u64 	%rd209, [_ZZ14unified_kernelE10adj_matrix+216];
	shl.b64 	%rd210, %rd75, 36;
	shr.s64 	%rd211, %rd210, 63;
	and.b64  	%rd212, %rd211, %rd209;
	or.b64  	%rd213, %rd212, %rd208;
	ld.shared.u64 	%rd214, [_ZZ14unified_kernelE10adj_matrix+224];
	shl.b64 	%rd215, %rd75, 35;
	shr.s64 	%rd216, %rd215, 63;
	and.b64  	%rd217, %rd216, %rd214;
	or.b64  	%rd218, %rd217, %rd213;
	ld.shared.u64 	%rd219, [_ZZ14unified_kernelE10adj_matrix+232];
	shl.b64 	%rd220, %rd75, 34;
	shr.s64 	%rd221, %rd220, 63;
	and.b64  	%rd222, %rd221, %rd219;
	or.b64  	%rd223, %rd222, %rd218;
	ld.shared.u64 	%rd224, [_ZZ14unified_kernelE10adj_matrix+240];
	shl.b64 	%rd225, %rd75, 33;
	shr.s64 	%rd226, %rd225, 63;
	and.b64  	%rd227, %rd226, %rd224;
	or.b64  	%rd228, %rd227, %rd223;
	ld.shared.u64 	%rd229, [_ZZ14unified_kernelE10adj_matrix+248];
	shl.b64 	%rd230, %rd75, 32;
	shr.s64 	%rd231, %rd230, 63;
	and.b64  	%rd232, %rd231, %rd229;
	or.b64  	%rd233, %rd232, %rd228;
	ld.shared.u64 	%rd234, [_ZZ14unified_kernelE10adj_matrix+256];
	shl.b64 	%rd235, %rd75, 31;
	shr.s64 	%rd236, %rd235, 63;
	and.b64  	%rd237, %rd236, %rd234;
	or.b64  	%rd238, %rd237, %rd233;
	ld.shared.u64 	%rd239, [_ZZ14unified_kernelE10adj_matrix+264];
	shl.b64 	%rd240, %rd75, 30;
	shr.s64 	%rd241, %rd240, 63;
	and.b64  	%rd242, %rd241, %rd239;
	or.b64  	%rd243, %rd242, %rd238;
	ld.shared.u64 	%rd244, [_ZZ14unified_kernelE10adj_matrix+272];
	shl.b64 	%rd245, %rd75, 29;
	shr.s64 	%rd246, %rd245, 63;
	and.b64  	%rd247, %rd246, %rd244;
	or.b64  	%rd248, %rd247, %rd243;
	ld.shared.u64 	%rd249, [_ZZ14unified_kernelE10adj_matrix+280];
	shl.b64 	%rd250, %rd75, 28;
	shr.s64 	%rd251, %rd250, 63;
	and.b64  	%rd252, %rd251, %rd249;
	or.b64  	%rd253, %rd252, %rd248;
	ld.shared.u64 	%rd254, [_ZZ14unified_kernelE10adj_matrix+288];
	shl.b64 	%rd255, %rd75, 27;
	shr.s64 	%rd256, %rd255, 63;
	and.b64  	%rd257, %rd256, %rd254;
	or.b64  	%rd258, %rd257, %rd253;
	ld.shared.u64 	%rd259, [_ZZ14unified_kernelE10adj_matrix+296];
	shl.b64 	%rd260, %rd75, 26;
	shr.s64 	%rd261, %rd260, 63;
	and.b64  	%rd262, %rd261, %rd259;
	or.b64  	%rd263, %rd262, %rd258;
	st.shared.u64 	[%r3], %rd263;
	bar.sync 	0;
	add.s64 	%rd285, %rd285, -1;
	setp.ne.s64 	%p8, %rd285, 0;
	@%p8 bra 	$L__BB0_9;
	cvt.u32.u64 	%r16, %rd2;
	setp.eq.s32 	%p9, %r16, 0;
	@%p9 bra 	$L__BB0_11;
	bra.uni 	$L__BB0_19;
$L__BB0_11:
	ld.shared.u64 	%rd264, [_ZZ14unified_kernelE13result_matrix+240];
	and.b64  	%rd265, %rd264, 68719476736;
	setp.eq.s64 	%p10, %rd265, 0;
	@%p10 bra 	$L__BB0_12;
	bra.uni 	$L__BB0_18;
$L__BB0_12:
	ld.shared.u64 	%rd266, [_ZZ14unified_kernelE13result_matrix+248];
	and.b64  	%rd267, %rd266, 68719476736;
	setp.ne.s64 	%p11, %rd267, 0;
	@%p11 bra 	$L__BB0_18;
	ld.shared.u64 	%rd268, [_ZZ14unified_kernelE13result_matrix+256];
	and.b64  	%rd269, %rd268, 68719476736;
	setp.ne.s64 	%p12, %rd269, 0;
	@%p12 bra 	$L__BB0_18;
	ld.shared.u64 	%rd270, [_ZZ14unified_kernelE13result_matrix+264];
	and.b64  	%rd271, %rd270, 68719476736;
	setp.ne.s64 	%p13, %rd271, 0;
	@%p13 bra 	$L__BB0_18;
	ld.shared.u64 	%rd272, [_ZZ14unified_kernelE13result_matrix+272];
	and.b64  	%rd273, %rd272, 68719476736;
	setp.ne.s64 	%p14, %rd273, 0;
	@%p14 bra 	$L__BB0_18;
	ld.shared.u64 	%rd274, [_ZZ14unified_kernelE13result_matrix+280];
	and.b64  	%rd275, %rd274, 68719476736;
	setp.ne.s64 	%p15, %rd275, 0;
	@%p15 bra 	$L__BB0_18;
	mul.wide.u32 	%rd278, %r1, 4;
	add.s64 	%rd279, %rd1, %rd278;
	mov.b32 	%r18, 0;
	st.global.u32 	[%rd279], %r18;
	bra.uni 	$L__BB0_19;
$L__BB0_18:
	mul.wide.u32 	%rd276, %r1, 4;
	add.s64 	%rd277, %rd1, %rd276;
	mov.b32 	%r17, 1065353216;
	st.global.u32 	[%rd277], %r17;
$L__BB0_19:
	ret;

}


// ===== COMPILED SASS (sm_100) =====

	.target	sm_100

	.elftype	@"ET_EXEC"


//--------------------- .note.nv.tkinfo           --------------------------
	.section	.note.nv.tkinfo,"",@"SHT_NOTE"
	.sectionflags	@"SHF_NOTE_NV_TKINFO"
	.tkinfo
        /*0018*/ 	.word	0x00000002
        /*0030*/ 	.string	""
        /*0030*/ 	.string	"ptxas"
        /*0030*/ 	.string	"Cuda compilation tools, release 13.0, V13.0.88"
        /*0030*/ 	.string	"Build cuda_13.0.r13.0/compiler.36424714_0"
        /*0030*/ 	.string	"-arch sm_100 -m 64 "



//--------------------- .note.nv.cuinfo           --------------------------
	.section	.note.nv.cuinfo,"",@"SHT_NOTE"
	.sectionflags	@"SHF_NOTE_NV_CUINFO"
        /*0018*/ 	.short	0x0002
        /*001a*/ 	.short	0x0064
        /*001c*/ 	.short	0x0082
	.zero		2


//--------------------- .nv.info                  --------------------------
	.section	.nv.info,"",@"SHT_CUDA_INFO"
	.align	4


	//----- nvinfo : EIATTR_REGCOUNT
	.align		4
        /*0000*/ 	.byte	0x04, 0x2f
        /*0002*/ 	.short	(.L_1 - .L_0)
	.align		4
.L_0:
        /*0004*/ 	.word	index@(unified_kernel)
        /*0008*/ 	.word	0x0000001e


	//----- nvinfo : EIATTR_FRAME_SIZE
	.align		4
.L_1:
        /*000c*/ 	.byte	0x04, 0x11
        /*000e*/ 	.short	(.L_3 - .L_2)
	.align		4
.L_2:
        /*0010*/ 	.word	index@(unified_kernel)
        /*0014*/ 	.word	0x00000000


	//----- nvinfo : EIATTR_MIN_STACK_SIZE
	.align		4
.L_3:
        /*0018*/ 	.byte	0x04, 0x12
        /*001a*/ 	.short	(.L_5 - .L_4)
	.align		4
.L_4:
        /*001c*/ 	.word	index@(unified_kernel)
        /*0020*/ 	.word	0x00000000
.L_5:


//--------------------- .nv.compat                --------------------------
	.section	.nv.compat,"",@"SHT_CUDA_COMPAT_INFO"
	.align	4
        /*0000*/ 	.byte	0x02, 0x09, 0x00, 0x00, 0x02, 0x02, 0x01, 0x00, 0x02, 0x05, 0x05, 0x00, 0x03, 0x07, 0x01, 0x01
        /*0010*/ 	.byte	0x02, 0x03, 0x00, 0x00, 0x02, 0x06, 0x01, 0x00, 0x04, 0x0b, 0x08, 0x00, 0x09, 0x00, 0x00, 0x00
        /*0020*/ 	.byte	0x00, 0x00, 0x00, 0x00


//--------------------- .nv.info.unified_kernel   --------------------------
	.section	.nv.info.unified_kernel,"",@"SHT_CUDA_INFO"
	.sectionflags	@""
	.align	4


	//----- nvinfo : EIATTR_CUDA_API_VERSION
	.align		4
        /*0000*/ 	.byte	0x04, 0x37
        /*0002*/ 	.short	(.L_7 - .L_6)
.L_6:
        /*0004*/ 	.word	0x00000082


	//----- nvinfo : EIATTR_KPARAM_INFO
	.align		4
.L_7:
        /*0008*/ 	.byte	0x04, 0x17
        /*000a*/ 	.short	(.L_9 - .L_8)
.L_8:
        /*000c*/ 	.word	0x00000000
        /*0010*/ 	.short	0x000a
        /*0012*/ 	.short	0x0050
        /*0014*/ 	.byte	0x00, 0xf5, 0x21, 0x00


	//----- nvinfo : EIATTR_KPARAM_INFO
	.align		4
.L_9:
        /*0018*/ 	.byte	0x04, 0x17
        /*001a*/ 	.short	(.L_11 - .L_10)
.L_10:
        /*001c*/ 	.word	0x00000000
        /*0020*/ 	.short	0x0009
        /*0022*/ 	.short	0x0048
        /*0024*/ 	.byte	0x00, 0xf5, 0x21, 0x00


	//----- nvinfo : EIATTR_KPARAM_INFO
	.align		4
.L_11:
        /*0028*/ 	.byte	0x04, 0x17
        /*002a*/ 	.short	(.L_13 - .L_12)
.L_12:
        /*002c*/ 	.word	0x00000000
        /*0030*/ 	.short	0x0008
        /*0032*/ 	.short	0x0040
        /*0034*/ 	.byte	0x00, 0xf5, 0x21, 0x00


	//----- nvinfo : EIATTR_KPARAM_INFO
	.align		4
.L_13:
        /*0038*/ 	.byte	0x04, 0x17
        /*003a*/ 	.short	(.L_15 - .L_14)
.L_14:
        /*003c*/ 	.word	0x00000000
        /*0040*/ 	.short	0x0007
        /*0042*/ 	.short	0x0038
        /*0044*/ 	.byte	0x00, 0xf5, 0x21, 0x00


	//----- nvinfo : EIATTR_KPARAM_INFO
	.align		4
.L_15:
        /*0048*/ 	.byte	0x04, 0x17
        /*004a*/ 	.short	(.L_17 - .L_16)
.L_16:
        /*004c*/ 	.word	0x00000000
        /*0050*/ 	.short	0x0006
        /*0052*/ 	.short	0x0030
        /*0054*/ 	.byte	0x00, 0xf5, 0x21, 0x00


	//----- nvinfo : EIATTR_KPARAM_INFO
	.align		4
.L_17:
        /*0058*/ 	.byte	0x04, 0x17
        /*005a*/ 	.short	(.L_19 - .L_18)
.L_18:
        /*005c*/ 	.word	0x00000000
        /*0060*/ 	.short	0x0005
        /*0062*/ 	.short	0x0028
        /*0064*/ 	.byte	0x00, 0xf5, 0x21, 0x00


	//----- nvinfo : EIATTR_KPARAM_INFO
	.align		4
.L_19:
        /*0068*/ 	.byte	0x04, 0x17
        /*006a*/ 	.short	(.L_21 - .L_20)
.L_20:
        /*006c*/ 	.word	0x00000000
        /*0070*/ 	.short	0x0004
        /*0072*/ 	.short	0x0020
        /*0074*/ 	.byte	0x00, 0xf5, 0x21, 0x00


	//----- nvinfo : EIATTR_KPARAM_INFO
	.align		4
.L_21:
        /*0078*/ 	.byte	0x04, 0x17
        /*007a*/ 	.short	(.L_23 - .L_22)
.L_22:
        /*007c*/ 	.word	0x00000000
        /*0080*/ 	.short	0x0003
        /*0082*/ 	.short	0x0018
        /*0084*/ 	.byte	0x00, 0xf5, 0x21, 0x00


	//----- nvinfo : EIATTR_KPARAM_INFO
	.align		4
.L_23:
        /*0088*/ 	.byte	0x04, 0x17
        /*008a*/ 	.short	(.L_25 - .L_24)
.L_24:
        /*008c*/ 	.word	0x00000000
        /*0090*/ 	.short	0x0002
        /*0092*/ 	.short	0x0010
        /*0094*/ 	.byte	0x00, 0xf5, 0x21, 0x00


	//----- nvinfo : EIATTR_KPARAM_INFO
	.align		4
.L_25:
        /*0098*/ 	.byte	0x04, 0x17
        /*009a*/ 	.short	(.L_27 - .L_26)
.L_26:
        /*009c*/ 	.word	0x00000000
        /*00a0*/ 	.short	0x0001
        /*00a2*/ 	.short	0x0008
        /*00a4*/ 	.byte	0x00, 0xf5, 0x21, 0x00


	//----- nvinfo : EIATTR_KPARAM_INFO
	.align		4
.L_27:
        /*00a8*/ 	.byte	0x04, 0x17
        /*00aa*/ 	.short	(.L_29 - .L_28)
.L_28:
        /*00ac*/ 	.word	0x00000000
        /*00b0*/ 	.short	0x0000
        /*00b2*/ 	.short	0x0000
        /*00b4*/ 	.byte	0x00, 0xf5, 0x21, 0x00


	//----- nvinfo : EIATTR_SPARSE_MMA_MASK
	.align		4
.L_29:
        /*00b8*/ 	.byte	0x03, 0x50
        /*00ba*/ 	.short	0x0000


	//----- nvinfo : EIATTR_MAXREG_COUNT
	.align		4
        /*00bc*/ 	.byte	0x03, 0x1b
        /*00be*/ 	.short	0x00ff


	//----- nvinfo : EIATTR_NUM_BARRIERS
	.align		4
        /*00c0*/ 	.byte	0x02, 0x4c
        /*00c2*/ 	.byte	0x01
	.zero		1


	//----- nvinfo : EIATTR_MERCURY_ISA_VERSION
	.align		4
        /*00c4*/ 	.byte	0x03, 0x5f
        /*00c6*/ 	.short	0x0101


	//----- nvinfo : EIATTR_VRC_CTA_INIT_COUNT
	.align		4
        /*00c8*/ 	.byte	0x02, 0x4a
	.zero		1
	.zero		1


	//----- nvinfo : EIATTR_EXIT_INSTR_OFFSETS
	.align		4
        /*00cc*/ 	.byte	0x04, 0x1c
        /*00ce*/ 	.short	(.L_31 - .L_30)


	//   ....[0]....
.L_30:
        /*00d0*/ 	.word	0x000014a0


	//   ....[1]....
        /*00d4*/ 	.word	0x000015f0


	//   ....[2]....
        /*00d8*/ 	.word	0x00001640


	//----- nvinfo : EIATTR_CRS_STACK_SIZE
	.align		4
.L_31:
        /*00dc*/ 	.byte	0x04, 0x1e
        /*00de*/ 	.short	(.L_33 - .L_32)
.L_32:
        /*00e0*/ 	.word	0x00000000


	//----- nvinfo : EIATTR_CBANK_PARAM_SIZE
	.align		4
.L_33:
        /*00e4*/ 	.byte	0x03, 0x19
        /*00e6*/ 	.short	0x0058


	//----- nvinfo : EIATTR_PARAM_CBANK
	.align		4
        /*00e8*/ 	.byte	0x04, 0x0a
        /*00ea*/ 	.short	(.L_35 - .L_34)
	.align		4
.L_34:
        /*00ec*/ 	.word	index@(.nv.constant0.unified_kernel)
        /*00f0*/ 	.short	0x0380
        /*00f2*/ 	.short	0x0058


	//----- nvinfo : EIATTR_SW_WAR
	.align		4
.L_35:
        /*00f4*/ 	.byte	0x04, 0x36
        /*00f6*/ 	.short	(.L_37 - .L_36)
.L_36:
        /*00f8*/ 	.word	0x00000008
.L_37:


//--------------------- .nv.callgraph             --------------------------
	.section	.nv.callgraph,"",@"SHT_CUDA_CALLGRAPH"
	.align	4
	.sectionentsize	8
	.align		4
        /*0000*/ 	.word	0x00000000
	.align		4
        /*0004*/ 	.word	0xffffffff
	.align		4
        /*0008*/ 	.word	0x00000000
	.align		4
        /*000c*/ 	.word	0xfffffffe
	.align		4
        /*0010*/ 	.word	0x00000000
	.align		4
        /*0014*/ 	.word	0xfffffffd
	.align		4
        /*0018*/ 	.word	0x00000000
	.align		4
        /*001c*/ 	.word	0xfffffffc


//--------------------- .text.unified_kernel      --------------------------
	.section	.text.unified_kernel,"ax",@progbits
	.align	128
        .global         unified_kernel
        .type           unified_kernel,@function
        .size           unified_kernel,(.L_x_9 - unified_kernel)
        .other          unified_kernel,@"STO_CUDA_ENTRY STV_DEFAULT"
unified_kernel:
.text.unified_kernel:
[----:B------:R-:W-:Y:S01]  /*0000*/  LDC R1, c[0x0][0x37c] ;  /* 0x0000df00ff017b82 */ /* 0x000fe20000000800 */
[----:B------:R-:W0:Y:S01]  /*0010*/  S2R R0, SR_CTAID.X ;  /* 0x0000000000007919 */ /* 0x000e220000002500 */
[----:B------:R-:W1:Y:S01]  /*0020*/  LDCU.64 UR4, c[0x0][0x380] ;  /* 0x00007000ff0477ac */ /* 0x000e620008000a00 */
[----:B------:R-:W-:Y:S01]  /*0030*/  IMAD.MOV.U32 R23, RZ, RZ, RZ ;  /* 0x000000ffff177224 */ /* 0x000fe200078e00ff */
[----:B------:R-:W0:Y:S01]  /*0040*/  S2R R22, SR_TID.X ;  /* 0x0000000000167919 */ /* 0x000e220000002100 */
[----:B------:R-:W2:Y:S01]  /*0050*/  LDCU.64 UR8, c[0x0][0x358] ;  /* 0x00006b00ff0877ac */ /* 0x000ea20008000a00 */
[----:B0-----:R-:W-:-:S03]  /*0060*/  IMAD.WIDE.U32 R2, R0, 0x26, R22 ;  /* 0x0000002600027825 */ /* 0x001fc600078e0016 */
[----:B-1----:R-:W-:-:S04]  /*0070*/  IADD3 R4, P0, PT, R2, UR4, RZ ;  /* 0x0000000402047c10 */ /* 0x002fc8000ff1e0ff */
[----:B------:R-:W-:-:S05]  /*0080*/  IADD3.X R5, PT, PT, R3, UR5, RZ, P0, !PT ;  /* 0x0000000503057c10 */ /* 0x000fca00087fe4ff */
[----:B--2---:R-:W2:Y:S01]  /*0090*/  LDG.E.U8 R6, desc[UR8][R4.64] ;  /* 0x0000000804067981 */ /* 0x004ea2000c1e1100 */
[----:B------:R-:W0:Y:S01]  /*00a0*/  S2UR UR7, SR_CgaCtaId ;  /* 0x00000000000779c3 */ /* 0x000e220000008800 */
[----:B------:R-:W-:Y:S01]  /*00b0*/  UMOV UR4, 0x400 ;  /* 0x0000040000047882 */ /* 0x000fe20000000000 */
[----:B------:R-:W-:Y:S01]  /*00c0*/  ISETP.GT.U32.AND P0, PT, R22, 0x23, PT ;  /* 0x000000231600780c */ /* 0x000fe20003f04070 */
[----:B------:R-:W-:Y:S01]  /*00d0*/  UIADD3 UR6, UPT, UPT, UR4, 0x130, URZ ;  /* 0x0000013004067890 */ /* 0x000fe2000fffe0ff */
[----:B------:R-:W-:Y:S01]  /*00e0*/  BSSY.RECONVERGENT B0, `(.L_x_0) ;  /* 0x000005f000007945 */ /* 0x000fe20003800200 */
[----:B0-----:R-:W-:Y:S02]  /*00f0*/  ULEA UR5, UR7, UR4, 0x18 ;  /* 0x0000000407057291 */ /* 0x001fe4000f8ec0ff */
[----:B------:R-:W-:-:S04]  /*0100*/  ULEA UR6, UR7, UR6, 0x18 ;  /* 0x0000000607067291 */ /* 0x000fc8000f8ec0ff */
[C---:B------:R-:W-:Y:S02]  /*0110*/  LEA R3, R22.reuse, UR5, 0x3 ;  /* 0x0000000516037c11 */ /* 0x040fe4000f8e18ff */
[----:B------:R-:W-:-:S03]  /*0120*/  LEA R2, R22, UR6, 0x3 ;  /* 0x0000000616027c11 */ /* 0x000fc6000f8e18ff */
[----:B------:R0:W-:Y:S04]  /*0130*/  STS.64 [R3], RZ ;  /* 0x000000ff03007388 */ /* 0x0001e80000000a00 */
[----:B------:R0:W-:Y:S01]  /*0140*/  STS.64 [R2], RZ ;  /* 0x000000ff02007388 */ /* 0x0001e20000000a00 */
[----:B--2---:R-:W-:-:S13]  /*0150*/  ISETP.EQ.OR P0, PT, R6, 0x3, P0 ;  /* 0x000000030600780c */ /* 0x004fda0000702670 */
[----:B0-----:R-:W-:Y:S05]  /*0160*/  @P0 BRA `(.L_x_1) ;  /* 0x0000000400580947 */ /* 0x001fea0003800000 */
[----:B------:R-:W0:Y:S02]  /*0170*/  LDC.64 R4, c[0x0][0x388] ;  /* 0x0000e200ff047b82 */ /* 0x000e240000000a00 */
[----:B0-----:R-:W-:-:S06]  /*0180*/  IMAD.WIDE.U32 R4, R0, 0x8, R4 ;  /* 0x0000000800047825 */ /* 0x001fcc00078e0004 */
[----:B------:R-:W5:Y:S01]  /*0190*/  LDG.E.64 R4, desc[UR8][R4.64] ;  /* 0x0000000804047981 */ /* 0x000f62000c1e1b00 */
[----:B------:R-:W-:Y:S01]  /*01a0*/  ISETP.NE.AND P0, PT, R6, 0x2, PT ;  /* 0x000000020600780c */ /* 0x000fe20003f05270 */
[----:B------:R-:W-:-:S12]  /*01b0*/  BSSY.RECONVERGENT B1, `(.L_x_2) ;  /* 0x000004d000017945 */ /* 0x000fd80003800200 */
[----:B------:R-:W-:Y:S05]  /*01c0*/  @!P0 BRA `(.L_x_3) ;  /* 0x0000000000bc8947 */ /* 0x000fea0003800000 */
[----:B------:R-:W-:-:S13]  /*01d0*/  ISETP.NE.AND P0, PT, R6, 0x1, PT ;  /* 0x000000010600780c */ /* 0x000fda0003f05270 */
[----:B------:R-:W-:Y:S05]  /*01e0*/  @!P0 BRA `(.L_x_4) ;  /* 0x0000000000288947 */ /* 0x000fea0003800000 */
[----:B------:R-:W-:-:S13]  /*01f0*/  ISETP.NE.AND P0, PT, R6, RZ, PT ;  /* 0x000000ff0600720c */ /* 0x000fda0003f05270 */
[----:B------:R-:W-:Y:S05]  /*0200*/  @P0 BRA `(.L_x_5) ;  /* 0x00000004001c0947 */ /* 0x000fea0003800000 */
[----:B------:R-:W0:Y:S01]  /*0210*/  LDCU.64 UR6, c[0x0][0x3c0] ;  /* 0x00007800ff0677ac */ /* 0x000e220008000a00 */
[----:B------:R-:W1:Y:S01]  /*0220*/  LDC.64 R6, c[0x0][0x398] ;  /* 0x0000e600ff067b82 */ /* 0x000e620000000a00 */
[----:B0-----:R-:W-:-:S05]  /*0230*/  IADD3 R8, P0, PT, R22, UR6, RZ ;  /* 0x0000000616087c10 */ /* 0x001fca000ff1e0ff */
[----:B------:R-:W-:-:S06]  /*0240*/  IMAD.X R9, RZ, RZ, UR7, P0 ;  /* 0x00000007ff097e24 */ /* 0x000fcc00080e06ff */
[----:B------:R-:W1:Y:S02]  /*0250*/  LDG.E.U8 R9, desc[UR8][R8.64] ;  /* 0x0000000808097981 */ /* 0x000e64000c1e1100 */
[----:B-1----:R-:W-:-:S06]  /*0260*/  IMAD.WIDE.U32 R6, R9, 0x8, R6 ;  /* 0x0000000809067825 */ /* 0x002fcc00078e0006 */
[----:B------:R-:W5:Y:S01]  /*0270*/  LDG.E.64 R6, desc[UR8][R6.64] ;  /* 0x0000000806067981 */ /* 0x000f62000c1e1b00 */
[----:B------:R-:W-:Y:S05]  /*0280*/  BRA `(.L_x_5) ;  /* 0x0000000000fc7947 */ /* 0x000fea0003800000 */
.L_x_4:
[----:B------:R-:W0:Y:S02]  /*0290*/  LDCU.64 UR6, c[0x0][0x3b0] ;  /* 0x00007600ff0677ac */ /* 0x000e240008000a00 */
[----:B0-----:R-:W-:-:S04]  /*02a0*/  LEA R8, P0, R22, UR6, 0x3 ;  /* 0x0000000616087c11 */ /* 0x001fc8000f8018ff */
[----:B------:R-:W-:Y:S01]  /*02b0*/  LEA.HI.X R9, R22, UR7, RZ, 0x3, P0 ;  /* 0x0000000716097c11 */ /* 0x000fe200080f1cff */
[----:B------:R-:W0:Y:S04]  /*02c0*/  LDCU.64 UR6, c[0x0][0x3c8] ;  /* 0x00007900ff0677ac */ /* 0x000e280008000a00 */
[----:B------:R-:W2:Y:S02]  /*02d0*/  LDG.E.64 R6, desc[UR8][R8.64] ;  /* 0x0000000808067981 */ /* 0x000ea4000c1e1b00 */
[----:B--2--5:R-:W-:Y:S02]  /*02e0*/  LOP3.LUT R7, R7, R5, RZ, 0xc0, !PT ;  /* 0x0000000507077212 */ /* 0x024fe400078ec0ff */
[----:B------:R-:W-:-:S03]  /*02f0*/  LOP3.LUT R6, R6, R4, RZ, 0xc0, !PT ;  /* 0x0000000406067212 */ /* 0x000fc600078ec0ff */
[----:B------:R-:W-:-:S04]  /*0300*/  IMAD.WIDE.U32 R10, R7, -0x58469ee5, RZ ;  /* 0xa7b9611b070a7825 */ /* 0x000fc800078e00ff */
[----:B------:R-:W-:-:S04]  /*0310*/  IMAD.WIDE.U32 R12, P0, R6, 0x1a7b9611, R10 ;  /* 0x1a7b9611060c7825 */ /* 0x000fc8000780000a */
[----:B------:R-:W-:-:S04]  /*0320*/  IMAD.WIDE.U32 R10, R6, -0x58469ee5, RZ ;  /* 0xa7b9611b060a7825 */ /* 0x000fc800078e00ff */
[----:B------:R-:W-:Y:S01]  /*0330*/  IMAD.X R15, RZ, RZ, RZ, P0 ;  /* 0x000000ffff0f7224 */ /* 0x000fe200000e06ff */
[----:B------:R-:W-:Y:S01]  /*0340*/  IADD3 RZ, P0, PT, R11, R12, RZ ;  /* 0x0000000c0bff7210 */ /* 0x000fe20007f1e0ff */
[----:B------:R-:W-:-:S04]  /*0350*/  IMAD.MOV.U32 R14, RZ, RZ, R13 ;  /* 0x000000ffff0e7224 */ /* 0x000fc800078e000d */
[----:B------:R-:W-:-:S03]  /*0360*/  IMAD.WIDE.U32.X R10, R7, 0x1a7b9611, R14, P0 ;  /* 0x1a7b9611070a7825 */ /* 0x000fc600000e040e */
[----:B------:R-:W-:-:S05]  /*0370*/  IADD3 R12, P0, PT, R6, -R10, RZ ;  /* 0x8000000a060c7210 */ /* 0x000fca0007f1e0ff */
[----:B------:R-:W-:-:S05]  /*0380*/  IMAD.X R13, R7, 0x1, ~R11, P0 ;  /* 0x00000001070d7824 */ /* 0x000fca00000e0e0b */
[--C-:B------:R-:W-:Y:S02]  /*0390*/  SHF.R.U64 R9, R12, 0x1, R13.reuse ;  /* 0x000000010c097819 */ /* 0x100fe4000000120d */
[----:B------:R-:W-:Y:S02]  /*03a0*/  SHF.R.U32.HI R13, RZ, 0x1, R13 ;  /* 0x00000001ff0d7819 */ /* 0x000fe4000001160d */
[----:B------:R-:W-:-:S05]  /*03b0*/  IADD3 R9, P0, PT, R9, R10, RZ ;  /* 0x0000000a09097210 */ /* 0x000fca0007f1e0ff */
[----:B------:R-:W-:Y:S02]  /*03c0*/  IMAD.X R8, R13, 0x1, R11, P0 ;  /* 0x000000010d087824 */ /* 0x000fe400000e060b */
[----:B------:R-:W-:-:S03]  /*03d0*/  IMAD R11, R22, 0x1d, RZ ;  /* 0x0000001d160b7824 */ /* 0x000fc600078e02ff */
[--C-:B------:R-:W-:Y:S02]  /*03e0*/  SHF.R.U64 R9, R9, 0x4, R8.reuse ;  /* 0x0000000409097819 */ /* 0x100fe40000001208 */
[----:B------:R-:W-:-:S03]  /*03f0*/  SHF.R.U32.HI R8, RZ, 0x4, R8 ;  /* 0x00000004ff087819 */ /* 0x000fc60000011608 */
[----:B------:R-:W-:-:S04]  /*0400*/  IMAD.WIDE.U32 R6, R9, -0x1d, R6 ;  /* 0xffffffe309067825 */ /* 0x000fc800078e0006 */
[----:B------:R-:W-:Y:S01]  /*0410*/  IMAD R8, R8, -0x1d, RZ ;  /* 0xffffffe308087824 */ /* 0x000fe200078e02ff */
[----:B------:R-:W-:-:S04]  /*0420*/  IADD3 R6, P0, PT, R11, R6, RZ ;  /* 0x000000060b067210 */ /* 0x000fc80007f1e0ff */
[----:B------:R-:W-:-:S05]  /*0430*/  IADD3 R7, PT, PT, R7, -R9, R8 ;  /* 0x8000000907077210 */ /* 0x000fca0007ffe008 */
[----:B------:R-:W-:Y:S01]  /*0440*/  IMAD.X R7, RZ, RZ, R7, P0 ;  /* 0x000000ffff077224 */ /* 0x000fe200000e0607 */
[----:B0-----:R-:W-:-:S04]  /*0450*/  LEA R8, P0, R6, UR6, 0x1 ;  /* 0x0000000606087c11 */ /* 0x001fc8000f8008ff */
[----:B------:R-:W-:Y:S02]  /*0460*/  LEA.HI.X R9, R6, UR7, R7, 0x1, P0 ;  /* 0x0000000706097c11 */ /* 0x000fe400080f0c07 */
[----:B------:R-:W0:Y:S04]  /*0470*/  LDC.64 R6, c[0x0][0x3a0] ;  /* 0x0000e800ff067b82 */ /* 0x000e280000000a00 */
[----:B------:R-:W0:Y:S02]  /*0480*/  LDG.E.U16 R9, desc[UR8][R8.64] ;  /* 0x0000000808097981 */ /* 0x000e24000c1e1500 */
[----:B0-----:R-:W-:-:S06]  /*0490*/  IMAD.WIDE.U32 R6, R9, 0x8, R6 ;  /* 0x0000000809067825 */ /* 0x001fcc00078e0006 */
[----:B------:R-:W5:Y:S01]  /*04a0*/  LDG.E.64 R6, desc[UR8][R6.64] ;  /* 0x0000000806067981 */ /* 0x000f62000c1e1b00 */
[----:B------:R-:W-:Y:S05]  /*04b0*/  BRA `(.L_x_5) ;  /* 0x0000000000707947 */ /* 0x000fea0003800000 */
.L_x_3:
[----:B------:R-:W0:Y:S02]  /*04c0*/  LDCU.64 UR6, c[0x0][0x3b8] ;  /* 0x00007700ff0677ac */ /* 0x000e240008000a00 */
[----:B0-----:R-:W-:-:S04]  /*04d0*/  LEA R6, P0, R22, UR6, 0x3 ;  /* 0x0000000616067c11 */ /* 0x001fc8000f8018ff */
[----:B------:R-:W-:Y:S01]  /*04e0*/  LEA.HI.X R7, R22, UR7, RZ, 0x3, P0 ;  /* 0x0000000716077c11 */ /* 0x000fe200080f1cff */
[----:B------:R-:W0:Y:S05]  /*04f0*/  LDCU.64 UR6, c[0x0][0x3d0] ;  /* 0x00007a00ff0677ac */ /* 0x000e2a0008000a00 */
        /* <DEDUP_REMOVED lines=9> */
[----:B------:R-:W-:-:S05]  /*0590*/  IMAD.WIDE.U32.X R8, R15, 0x5f43b42d, R12, P0 ;  /* 0x5f43b42d0f087825 */ /* 0x000fca00000e040c */
[--C-:B------:R-:W-:Y:S02]  /*05a0*/  SHF.R.U64 R11, R8, 0xc, R9.reuse ;  /* 0x0000000c080b7819 */ /* 0x100fe40000001209 */
[----:B------:R-:W-:Y:S01]  /*05b0*/  SHF.R.U32.HI R8, RZ, 0xc, R9 ;  /* 0x0000000cff087819 */ /* 0x000fe20000011609 */
[----:B------:R-:W-:Y:S02]  /*05c0*/  IMAD R9, R22, 0x2aff, RZ ;  /* 0x00002aff16097824 */ /* 0x000fe400078e02ff */
        /* <DEDUP_REMOVED lines=10> */
[----:B------:R-:W5:Y:S02]  /*0670*/  LDG.E.64 R6, desc[UR8][R6.64] ;  /* 0x0000000806067981 */ /* 0x000f64000c1e1b00 */
.L_x_5:
[----:B------:R-:W-:Y:S05]  /*0680*/  BSYNC.RECONVERGENT B1 ;  /* 0x0000000000017941 */ /* 0x000fea0003800200 */
.L_x_2:
[----:B-----5:R-:W-:Y:S02]  /*0690*/  LOP3.LUT R4, R6, R4, RZ, 0xc0, !PT ;  /* 0x0000000406047212 */ /* 0x020fe400078ec0ff */
[----:B------:R-:W-:-:S05]  /*06a0*/  LOP3.LUT R5, R7, 0x30, R5, 0xe0, !PT ;  /* 0x0000003007057812 */ /* 0x000fca00078ee005 */
[----:B------:R0:W-:Y:S04]  /*06b0*/  STS.64 [R3], R4 ;  /* 0x0000000403007388 */ /* 0x0001e80000000a00 */
[----:B------:R0:W-:Y:S02]  /*06c0*/  STS.64 [R2], R4 ;  /* 0x0000000402007388 */ /* 0x0001e40000000a00 */
.L_x_1:
[----:B------:R-:W-:Y:S05]  /*06d0*/  BSYNC.RECONVERGENT B0 ;  /* 0x0000000000007941 */ /* 0x000fea0003800200 */
.L_x_0:
[----:B------:R-:W-:Y:S06]  /*06e0*/  BAR.SYNC.DEFER_BLOCKING 0x0 ;  /* 0x0000000000007b1d */ /* 0x000fec0000010000 */
[----:B------:R-:W-:Y:S01]  /*06f0*/  UMOV UR6, 0x8 ;  /* 0x0000000800067882 */ /* 0x000fe20000000000 */
[----:B------:R-:W-:-:S05]  /*0700*/  UMOV UR4, URZ ;  /* 0x000000ff00047c82 */ /* 0x000fca0008000000 */
.L_x_6:
[----:B-1----:R-:W1:Y:S01]  /*0710*/  LDS.64 R20, [R2] ;  /* 0x0000000002147984 */ /* 0x002e620000000a00 */
[----:B------:R-:W-:-:S03]  /*0720*/  UIADD3 UR6, UP0, UPT, UR6, -0x1, URZ ;  /* 0xffffffff06067890 */ /* 0x000fc6000ff1e0ff */
[----:B------:R-:W2:Y:S01]  /*0730*/  LDS.128 R8, [UR5] ;  /* 0x00000005ff087984 */ /* 0x000ea20008000c00 */
[----:B------:R-:W-:Y:S02]  /*0740*/  UIADD3.X UR4, UPT, UPT, UR4, -0x1, URZ, UP0, !UPT ;  /* 0xffffffff04047890 */ /* 0x000fe400087fe4ff */
[----:B------:R-:W-:Y:S01]  /*0750*/  UISETP.NE.U32.AND UP0, UPT, UR6, URZ, UPT ;  /* 0x000000ff0600728c */ /* 0x000fe2000bf05070 */
[----:B------:R-:W3:Y:S03]  /*0760*/  LDS.128 R12, [UR5+0x10] ;  /* 0x00001005ff0c7984 */ /* 0x000ee60008000c00 */
[----:B------:R-:W-:Y:S01]  /*0770*/  UISETP.NE.AND.EX UP0, UPT, UR4, URZ, UPT, UP0 ;  /* 0x000000ff0400728c */ /* 0x000fe2000bf05300 */
[----:B0-----:R-:W0:Y:S04]  /*0780*/  LDS.128 R4, [UR5+0x20] ;  /* 0x00002005ff047984 */ /* 0x001e280008000c00 */
[----:B------:R-:W4:Y:S01]  /*0790*/  LDS.128 R16, [UR5+0x30] ;  /* 0x00003005ff107984 */ /* 0x000f220008000c00 */
[C---:B-1----:R-:W-:Y:S01]  /*07a0*/  LOP3.LUT R3, R20.reuse, 0x1, RZ, 0xc0, !PT ;  /* 0x0000000114037812 */ /* 0x042fe200078ec0ff */
[----:B------:R-:W-:-:S02]  /*07b0*/  IMAD.SHL.U32 R24, R20, 0x40000000, RZ ;  /* 0x4000000014187824 */ /* 0x000fc400078e00ff */
[----:B------:R-:W-:Y:S01]  /*07c0*/  IMAD.SHL.U32 R25, R20, 0x20000000, RZ ;  /* 0x2000000014197824 */ /* 0x000fe200078e00ff */
[----:B------:R-:W-:Y:S02]  /*07d0*/  ISETP.NE.U32.AND P0, PT, R3, 0x1, PT ;  /* 0x000000010300780c */ /* 0x000fe40003f05070 */
[----:B------:R-:W-:Y:S02]  /*07e0*/  SHF.R.S32.HI R3, RZ, 0x1f, R24 ;  /* 0x0000001fff037819 */ /* 0x000fe40000011418 */
[----:B------:R-:W-:-:S04]  /*07f0*/  ISETP.NE.U32.AND.EX P0, PT, RZ, RZ, PT, P0 ;  /* 0x000000ffff00720c */ /* 0x000fc80003f05100 */
[----:B--2---:R-:W-:Y:S02]  /*0800*/  SEL R8, R8, RZ, !P0 ;  /* 0x000000ff08087207 */ /* 0x004fe40004000000 */
[----:B------:R-:W-:Y:S02]  /*0810*/  SEL R26, R9, RZ, !P0 ;  /* 0x000000ff091a7207 */ /* 0x000fe40004000000 */
[----:B------:R-:W-:Y:S01]  /*0820*/  SHF.R.S32.HI R9, RZ, 0x1f, R24 ;  /* 0x0000001fff097819 */ /* 0x000fe20000011418 */
[----:B------:R-:W-:Y:S01]  /*0830*/  IMAD.SHL.U32 R24, R20, 0x8000000, RZ ;  /* 0x0800000014187824 */ /* 0x000fe200078e00ff */
[----:B------:R-:W-:Y:S01]  /*0840*/  LOP3.LUT R8, R8, R3, R10, 0xf8, !PT ;  /* 0x0000000308087212 */ /* 0x000fe200078ef80a */
[----:B------:R-:W-:Y:S01]  /*0850*/  IMAD.SHL.U32 R3, R20, 0x10000000, RZ ;  /* 0x1000000014037824 */ /* 0x000fe200078e00ff */
[----:B------:R-:W-:Y:S02]  /*0860*/  LOP3.LUT R10, R26, R9, R11, 0xf8, !PT ;  /* 0x000000091a0a7212 */ /* 0x000fe400078ef80b */
[----:B------:R-:W-:-:S02]  /*0870*/  SHF.R.S32.HI R9, RZ, 0x1f, R25 ;  /* 0x0000001fff097819 */ /* 0x000fc40000011419 */
[----:B------:R-:W-:Y:S02]  /*0880*/  SHF.R.S32.HI R25, RZ, 0x1f, R25 ;  /* 0x0000001fff197819 */ /* 0x000fe40000011419 */
[----:B---3--:R-:W-:Y:S02]  /*0890*/  LOP3.LUT R12, R8, R9, R12, 0xf8, !PT ;  /* 0x00000009080c7212 */ /* 0x008fe400078ef80c */
[----:B------:R-:W-:Y:S02]  /*08a0*/  LOP3.LUT R25, R10, R25, R13, 0xf8, !PT ;  /* 0x000000190a197212 */ /* 0x000fe400078ef80d */
[----:B------:R-:W1:Y:S01]  /*08b0*/  LDS.128 R8, [UR5+0x40] ;  /* 0x00004005ff087984 */ /* 0x000e620008000c00 */
[--C-:B------:R-:W-:Y:S02]  /*08c0*/  SHF.R.S32.HI R13, RZ, 0x1f, R3.reuse ;  /* 0x0000001fff0d7819 */ /* 0x100fe40000011403 */
[----:B------:R-:W-:Y:S02]  /*08d0*/  SHF.R.S32.HI R27, RZ, 0x1f, R3 ;  /* 0x0000001fff1b7819 */ /* 0x000fe40000011403 */
[----:B------:R-:W-:-:S02]  /*08e0*/  LOP3.LUT R12, R12, R13, R14, 0xf8, !PT ;  /* 0x0000000d0c0c7212 */ /* 0x000fc400078ef80e */
[----:B------:R-:W-:Y:S02]  /*08f0*/  SHF.R.S32.HI R3, RZ, 0x1f, R24 ;  /* 0x0000001fff037819 */ /* 0x000fe40000011418 */
[----:B------:R-:W-:Y:S01]  /*0900*/  LOP3.LUT R27, R25, R27, R15, 0xf8, !PT ;  /* 0x0000001b191b7212 */ /* 0x000fe200078ef80f */
[----:B------:R-:W-:Y:S01]  /*0910*/  IMAD.SHL.U32 R25, R20, 0x4000000, RZ ;  /* 0x0400000014197824 */ /* 0x000fe200078e00ff */
[----:B0-----:R-:W-:Y:S02]  /*0920*/  LOP3.LUT R3, R12, R3, R4, 0xf8, !PT ;  /* 0x000000030c037212 */ /* 0x001fe400078ef804 */
[----:B------:R-:W0:Y:S01]  /*0930*/  LDS.128 R12, [UR5+0x50] ;  /* 0x00005005ff0c7984 */ /* 0x000e220008000c00 */
[----:B------:R-:W-:-:S04]  /*0940*/  SHF.R.S32.HI R4, RZ, 0x1f, R24 ;  /* 0x0000001fff047819 */ /* 0x000fc80000011418 */
[----:B------:R-:W-:Y:S01]  /*0950*/  LOP3.LUT R24, R27, R4, R5, 0xf8, !PT ;  /* 0x000000041b187212 */ /* 0x000fe200078ef805 */
[C---:B------:R-:W-:Y:S01]  /*0960*/  IMAD.SHL.U32 R5, R20.reuse, 0x2000000, RZ ;  /* 0x0200000014057824 */ /* 0x040fe200078e00ff */
[--C-:B------:R-:W-:Y:S02]  /*0970*/  SHF.R.S32.HI R4, RZ, 0x1f, R25.reuse ;  /* 0x0000001fff047819 */ /* 0x100fe40000011419 */
[----:B------:R-:W-:Y:S02]  /*0980*/  SHF.R.S32.HI R25, RZ, 0x1f, R25 ;  /* 0x0000001fff197819 */ /* 0x000fe40000011419 */
[----:B------:R-:W-:Y:S01]  /*0990*/  LOP3.LUT R4, R3, R4, R6, 0xf8, !PT ;  /* 0x0000000403047212 */ /* 0x000fe200078ef806 */
[----:B------:R-:W-:Y:S01]  /*09a0*/  IMAD.SHL.U32 R3, R20, 0x1000000, RZ ;  /* 0x0100000014037824 */ /* 0x000fe200078e00ff */
[----:B------:R-:W-:Y:S02]  /*09b0*/  LOP3.LUT R24, R24, R25, R7, 0xf8, !PT ;  /* 0x0000001918187212 */ /* 0x000fe400078ef807 */
[----:B------:R-:W-:-:S02]  /*09c0*/  SHF.R.S32.HI R25, RZ, 0x1f, R5 ;  /* 0x0000001fff197819 */ /* 0x000fc40000011405 */
[----:B------:R-:W-:Y:S02]  /*09d0*/  SHF.R.S32.HI R5, RZ, 0x1f, R5 ;  /* 0x0000001fff057819 */ /* 0x000fe40000011405 */
[----:B----4-:R-:W-:Y:S02]  /*09e0*/  LOP3.LUT R25, R4, R25, R16, 0xf8, !PT ;  /* 0x0000001904197212 */ /* 0x010fe400078ef810 */
[----:B------:R-:W-:Y:S02]  /*09f0*/  LOP3.LUT R24, R24, R5, R17, 0xf8, !PT ;  /* 0x0000000518187212 */ /* 0x000fe400078ef811 */
[----:B------:R-:W2:Y:S01]  /*0a00*/  LDS.128 R4, [UR5+0x60] ;  /* 0x00006005ff047984 */ /* 0x000ea20008000c00 */
[--C-:B------:R-:W-:Y:S02]  /*0a10*/  SHF.R.S32.HI R16, RZ, 0x1f, R3.reuse ;  /* 0x0000001fff107819 */ /* 0x100fe40000011403 */
[----:B------:R-:W-:Y:S01]  /*0a20*/  SHF.R.S32.HI R17, RZ, 0x1f, R3 ;  /* 0x0000001fff117819 */ /* 0x000fe20000011403 */
[----:B------:R-:W-:Y:S01]  /*0a30*/  IMAD.SHL.U32 R3, R20, 0x800000, RZ ;  /* 0x0080000014037824 */ /* 0x000fe200078e00ff */
[----:B------:R-:W-:-:S02]  /*0a40*/  LOP3.LUT R16, R25, R16, R18, 0xf8, !PT ;  /* 0x0000001019107212 */ /* 0x000fc400078ef812 */
[----:B------:R-:W-:Y:S01]  /*0a50*/  LOP3.LUT R18, R24, R17, R19, 0xf8, !PT ;  /* 0x0000001118127212 */ /* 0x000fe200078ef813 */
[C---:B------:R-:W-:Y:S01]  /*0a60*/  IMAD.SHL.U32 R24, R20.reuse, 0x200000, RZ ;  /* 0x0020000014187824 */ /* 0x040fe200078e00ff */
[--C-:B------:R-:W-:Y:S02]  /*0a70*/  SHF.R.S32.HI R17, RZ, 0x1f, R3.reuse ;  /* 0x0000001fff117819 */ /* 0x100fe40000011403 */
[----:B------:R-:W-:Y:S01]  /*0a80*/  SHF.R.S32.HI R25, RZ, 0x1f, R3 ;  /* 0x0000001fff197819 */ /* 0x000fe20000011403 */
[----:B------:R-:W-:Y:S01]  /*0a90*/  IMAD.SHL.U32 R3, R20, 0x400000, RZ ;  /* 0x0040000014037824 */ /* 0x000fe200078e00ff */
[----:B-1----:R-:W-:Y:S02]  /*0aa0*/  LOP3.LUT R8, R16, R17, R8, 0xf8, !PT ;  /* 0x0000001110087212 */ /* 0x002fe400078ef808 */
[----:B------:R-:W-:Y:S02]  /*0ab0*/  LOP3.LUT R25, R18, R25, R9, 0xf8, !PT ;  /* 0x0000001912197212 */ /* 0x000fe400078ef809 */
[----:B------:R-:W1:Y:S01]  /*0ac0*/  LDS.128 R16, [UR5+0x70] ;  /* 0x00007005ff107984 */ /* 0x000e620008000c00 */
[----:B------:R-:W-:-:S02]  /*0ad0*/  SHF.R.S32.HI R9, RZ, 0x1f, R3 ;  /* 0x0000001fff097819 */ /* 0x000fc40000011403 */
[----:B------:R-:W-:Y:S02]  /*0ae0*/  SHF.R.S32.HI R27, RZ, 0x1f, R3 ;  /* 0x0000001fff1b7819 */ /* 0x000fe40000011403 */
[----:B------:R-:W-:Y:S02]  /*0af0*/  LOP3.LUT R8, R8, R9, R10, 0xf8, !PT ;  /* 0x0000000908087212 */ /* 0x000fe400078ef80a */
        /* <DEDUP_REMOVED lines=15> */
[----:B--2---:R-:W-:Y:S02]  /*0bf0*/  LOP3.LUT R25, R12, R25, R4, 0xf8, !PT ;  /* 0x000000190c197212 */ /* 0x004fe400078ef804 */
        /* <DEDUP_REMOVED lines=10> */
[----:B------:R-:W-:Y:S01]  /*0ca0*/  IMAD.U32 R3, R20, 0x10000, RZ ;  /* 0x0001000014037824 */ /* 0x000fe200078e00ff */
        /* <DEDUP_REMOVED lines=23> */
[--C-:B------:R-:W-:Y:S01]  /*0e20*/  SHF.R.S32.HI R12, RZ, 0x1f, R3.reuse ;  /* 0x0000001fff0c7819 */ /* 0x100fe20000011403 */
[----:B------:R-:W2:Y:S01]  /*0e30*/  LDS.128 R8, [UR5+0xc0] ;  /* 0x0000c005ff087984 */ /* 0x000ea20008000c00 */
        /* <DEDUP_REMOVED lines=19> */
[----:B------:R-:W-:Y:S01]  /*0f70*/  SHF.R.S32.HI R16, RZ, 0x1f, R24 ;  /* 0x0000001fff107819 */ /* 0x000fe20000011418 */
[----:B------:R-:W-:-:S03]  /*0f80*/  IMAD.SHL.U32 R24, R20, 0x10, RZ ;  /* 0x0000001014187824 */ /* 0x000fc600078e00ff */
        /* <DEDUP_REMOVED lines=10> */
[----:B------:R-:W-:Y:S01]  /*1030*/  LOP3.LUT R26, R26, R17, R9, 0xf8, !PT ;  /* 0x000000111a1a7212 */ /* 0x000fe200078ef809 */
[----:B------:R-:W-:Y:S01]  /*1040*/  IMAD.SHL.U32 R9, R20, 0x20, RZ ;  /* 0x0000002014097824 */ /* 0x000fe200078e00ff */
[--C-:B------:R-:W-:Y:S01]  /*1050*/  SHF.R.S32.HI R8, RZ, 0x1f, R3.reuse ;  /* 0x0000001fff087819 */ /* 0x100fe20000011403 */
[----:B------:R-:W2:Y:S01]  /*1060*/  LDS.128 R16, [UR5+0xf0] ;  /* 0x0000f005ff107984 */ /* 0x000ea20008000c00 */
[----:B------:R-:W-:Y:S02]  /*1070*/  SHF.R.S32.HI R3, RZ, 0x1f, R3 ;  /* 0x0000001fff037819 */ /* 0x000fe40000011403 */
[----:B------:R-:W-:-:S02]  /*1080*/  LOP3.LUT R25, R25, R8, R10, 0xf8, !PT ;  /* 0x0000000819197212 */ /* 0x000fc400078ef80a */
[----:B------:R-:W-:Y:S02]  /*1090*/  LOP3.LUT R26, R26, R3, R11, 0xf8, !PT ;  /* 0x000000031a1a7212 */ /* 0x000fe400078ef80b */
[--C-:B------:R-:W-:Y:S02]  /*10a0*/  SHF.R.S32.HI R3, RZ, 0x1f, R9.reuse ;  /* 0x0000001fff037819 */ /* 0x100fe40000011409 */
[----:B------:R-:W-:Y:S02]  /*10b0*/  SHF.R.S32.HI R9, RZ, 0x1f, R9 ;  /* 0x0000001fff097819 */ /* 0x000fe40000011409 */
[----:B-1----:R-:W-:Y:S01]  /*10c0*/  LOP3.LUT R12, R25, R3, R12, 0xf8, !PT ;  /* 0x00000003190c7212 */ /* 0x002fe200078ef80c */
[----:B------:R-:W-:Y:S01]  /*10d0*/  IMAD.SHL.U32 R3, R20, 0x8, RZ ;  /* 0x0000000814037824 */ /* 0x000fe200078e00ff */
[----:B------:R-:W-:Y:S02]  /*10e0*/  LOP3.LUT R26, R26, R9, R13, 0xf8, !PT ;  /* 0x000000091a1a7212 */ /* 0x000fe400078ef80d */
[----:B------:R-:W-:Y:S01]  /*10f0*/  SHF.R.S32.HI R13, RZ, 0x1f, R24 ;  /* 0x0000001fff0d7819 */ /* 0x000fe20000011418 */
[----:B------:R-:W1:Y:S01]  /*1100*/  LDS.128 R8, [UR5+0x100] ;  /* 0x00010005ff087984 */ /* 0x000e620008000c00 */
[----:B------:R-:W-:-:S02]  /*1110*/  SHF.R.S32.HI R25, RZ, 0x1f, R3 ;  /* 0x0000001fff197819 */ /* 0x000fc40000011403 */
[----:B------:R-:W-:Y:S02]  /*1120*/  LOP3.LUT R12, R12, R13, R14, 0xf8, !PT ;  /* 0x0000000d0c0c7212 */ /* 0x000fe400078ef80e */
[----:B------:R-:W-:Y:S02]  /*1130*/  SHF.R.S32.HI R27, RZ, 0x1f, R24 ;  /* 0x0000001fff1b7819 */ /* 0x000fe40000011418 */
[----:B0-----:R-:W-:Y:S02]  /*1140*/  LOP3.LUT R25, R12, R25, R4, 0xf8, !PT ;  /* 0x000000190c197212 */ /* 0x001fe400078ef804 */
[----:B------:R-:W-:Y:S01]  /*1150*/  SHF.R.S32.HI R4, RZ, 0x1f, R3 ;  /* 0x0000001fff047819 */ /* 0x000fe20000011403 */
[----:B------:R-:W-:Y:S01]  /*1160*/  IMAD.SHL.U32 R3, R20, 0x4, RZ ;  /* 0x0000000414037824 */ /* 0x000fe200078e00ff */
[----:B------:R-:W-:Y:S02]  /*1170*/  LOP3.LUT R27, R26, R27, R15, 0xf8, !PT ;  /* 0x0000001b1a1b7212 */ /* 0x000fe400078ef80f */
[----:B------:R-:W0:Y:S02]  /*1180*/  LDS.128 R12, [UR5+0x110] ;  /* 0x00011005ff0c7984 */ /* 0x000e240008000c00 */
[----:B------:R-:W-:-:S02]  /*1190*/  LOP3.LUT R26, R27, R4, R5, 0xf8, !PT ;  /* 0x000000041b1a7212 */ /* 0x000fc400078ef805 */
[--C-:B------:R-:W-:Y:S02]  /*11a0*/  SHF.R.S32.HI R4, RZ, 0x1f, R3.reuse ;  /* 0x0000001fff047819 */ /* 0x100fe40000011403 */
[----:B------:R-:W-:Y:S01]  /*11b0*/  SHF.R.S32.HI R5, RZ, 0x1f, R3 ;  /* 0x0000001fff057819 */ /* 0x000fe20000011403 */
[----:B------:R-:W-:Y:S01]  /*11c0*/  IMAD.SHL.U32 R3, R20, 0x2, RZ ;  /* 0x0000000214037824 */ /* 0x000fe200078e00ff */
[----:B------:R-:W-:Y:S02]  /*11d0*/  LOP3.LUT R25, R25, R4, R6, 0xf8, !PT ;  /* 0x0000000419197212 */ /* 0x000fe400078ef806 */
[----:B------:R-:W-:Y:S02]  /*11e0*/  LOP3.LUT R26, R26, R5, R7, 0xf8, !PT ;  /* 0x000000051a1a7212 */ /* 0x000fe400078ef807 */
[----:B------:R-:W3:Y:S01]  /*11f0*/  LDS.128 R4, [UR5+0x120] ;  /* 0x00012005ff047984 */ /* 0x000ee20008000c00 */
[--C-:B------:R-:W-:Y:S02]  /*1200*/  SHF.R.S32.HI R24, RZ, 0x1f, R3.reuse ;  /* 0x0000001fff187819 */ /* 0x100fe40000011403 */
[----:B------:R-:W-:-:S02]  /*1210*/  SHF.R.S32.HI R3, RZ, 0x1f, R3 ;  /* 0x0000001fff037819 */ /* 0x000fc40000011403 */
[----:B--2---:R-:W-:Y:S02]  /*1220*/  LOP3.LUT R25, R25, R24, R16, 0xf8, !PT ;  /* 0x0000001819197212 */ /* 0x004fe400078ef810 */
[----:B------:R-:W-:Y:S02]  /*1230*/  LOP3.LUT R24, R26, R3, R17, 0xf8, !PT ;  /* 0x000000031a187212 */ /* 0x000fe400078ef811 */
[--C-:B------:R-:W-:Y:S02]  /*1240*/  SHF.R.S32.HI R3, RZ, 0x1f, R20.reuse ;  /* 0x0000001fff037819 */ /* 0x100fe40000011414 */
[----:B------:R-:W-:Y:S02]  /*1250*/  SHF.R.S32.HI R17, RZ, 0x1f, R20 ;  /* 0x0000001fff117819 */ /* 0x000fe40000011414 */
[----:B------:R-:W-:Y:S02]  /*1260*/  SHF.L.U64.HI R16, R20, 0x1f, R21 ;  /* 0x0000001f14107819 */ /* 0x000fe40000010215 */
[----:B------:R-:W-:-:S02]  /*1270*/  LOP3.LUT R18, R25, R3, R18, 0xf8, !PT ;  /* 0x0000000319127212 */ /* 0x000fc400078ef812 */
[----:B------:R-:W-:Y:S02]  /*1280*/  LOP3.LUT R24, R24, R17, R19, 0xf8, !PT ;  /* 0x0000001118187212 */ /* 0x000fe400078ef813 */
[--C-:B------:R-:W-:Y:S02]  /*1290*/  SHF.R.S32.HI R3, RZ, 0x1f, R16.reuse ;  /* 0x0000001fff037819 */ /* 0x100fe40000011410 */
[----:B------:R-:W-:Y:S02]  /*12a0*/  SHF.R.S32.HI R19, RZ, 0x1f, R16 ;  /* 0x0000001fff137819 */ /* 0x000fe40000011410 */
[----:B------:R-:W-:Y:S02]  /*12b0*/  SHF.L.U64.HI R17, R20, 0x1e, R21 ;  /* 0x0000001e14117819 */ /* 0x000fe40000010215 */
[----:B-1----:R-:W-:Y:S02]  /*12c0*/  LOP3.LUT R8, R18, R3, R8, 0xf8, !PT ;  /* 0x0000000312087212 */ /* 0x002fe400078ef808 */
[----:B------:R-:W-:-:S02]  /*12d0*/  LOP3.LUT R16, R24, R19, R9, 0xf8, !PT ;  /* 0x0000001318107212 */ /* 0x000fc400078ef809 */
[--C-:B------:R-:W-:Y:S02]  /*12e0*/  SHF.R.S32.HI R3, RZ, 0x1f, R17.reuse ;  /* 0x0000001fff037819 */ /* 0x100fe40000011411 */
[----:B------:R-:W-:Y:S02]  /*12f0*/  SHF.R.S32.HI R17, RZ, 0x1f, R17 ;  /* 0x0000001fff117819 */ /* 0x000fe40000011411 */
[----:B------:R-:W-:Y:S02]  /*1300*/  SHF.L.U64.HI R9, R20, 0x1d, R21 ;  /* 0x0000001d14097819 */ /* 0x000fe40000010215 */
[----:B------:R-:W-:Y:S02]  /*1310*/  LOP3.LUT R8, R8, R3, R10, 0xf8, !PT ;  /* 0x0000000308087212 */ /* 0x000fe400078ef80a */
[----:B------:R-:W-:Y:S02]  /*1320*/  LOP3.LUT R10, R16, R17, R11, 0xf8, !PT ;  /* 0x00000011100a7212 */ /* 0x000fe400078ef80b */
[----:B------:R-:W-:-:S02]  /*1330*/  SHF.R.S32.HI R3, RZ, 0x1f, R9 ;  /* 0x0000001fff037819 */ /* 0x000fc40000011409 */
[----:B------:R-:W-:Y:S02]  /*1340*/  SHF.R.S32.HI R9, RZ, 0x1f, R9 ;  /* 0x0000001fff097819 */ /* 0x000fe40000011409 */
[----:B------:R-:W-:Y:S02]  /*1350*/  SHF.L.U64.HI R11, R20, 0x1c, R21 ;  /* 0x0000001c140b7819 */ /* 0x000fe40000010215 */
[----:B0-----:R-:W-:Y:S02]  /*1360*/  LOP3.LUT R8, R8, R3, R12, 0xf8, !PT ;  /* 0x0000000308087212 */ /* 0x001fe400078ef80c */
[----:B------:R-:W-:Y:S02]  /*1370*/  LOP3.LUT R12, R10, R9, R13, 0xf8, !PT ;  /* 0x000000090a0c7212 */ /* 0x000fe400078ef80d */
[----:B------:R-:W-:Y:S02]  /*1380*/  SHF.R.S32.HI R3, RZ, 0x1f, R11 ;  /* 0x0000001fff037819 */ /* 0x000fe4000001140b */
[----:B------:R-:W-:-:S02]  /*1390*/  SHF.L.U64.HI R9, R20, 0x1b, R21 ;  /* 0x0000001b14097819 */ /* 0x000fc40000010215 */
[----:B------:R-:W-:Y:S02]  /*13a0*/  SHF.R.S32.HI R11, RZ, 0x1f, R11 ;  /* 0x0000001fff0b7819 */ /* 0x000fe4000001140b */
[----:B------:R-:W-:Y:S02]  /*13b0*/  LOP3.LUT R8, R8, R3, R14, 0xf8, !PT ;  /* 0x0000000308087212 */ /* 0x000fe400078ef80e */
[----:B------:R-:W-:Y:S02]  /*13c0*/  SHF.R.S32.HI R3, RZ, 0x1f, R9 ;  /* 0x0000001fff037819 */ /* 0x000fe40000011409 */
[----:B------:R-:W-:Y:S02]  /*13d0*/  LOP3.LUT R14, R12, R11, R15, 0xf8, !PT ;  /* 0x0000000b0c0e7212 */ /* 0x000fe400078ef80f */
[----:B------:R-:W-:Y:S02]  /*13e0*/  SHF.R.S32.HI R9, RZ, 0x1f, R9 ;  /* 0x0000001fff097819 */ /* 0x000fe40000011409 */
[----:B------:R-:W-:-:S02]  /*13f0*/  SHF.L.U64.HI R20, R20, 0x1a, R21 ;  /* 0x0000001a14147819 */ /* 0x000fc40000010215 */
[----:B---3--:R-:W-:Y:S02]  /*1400*/  LOP3.LUT R4, R8, R3, R4, 0xf8, !PT ;  /* 0x0000000308047212 */ /* 0x008fe400078ef804 */
[----:B------:R-:W-:Y:S02]  /*1410*/  LOP3.LUT R8, R14, R9, R5, 0xf8, !PT ;  /* 0x000000090e087212 */ /* 0x000fe400078ef805 */
[--C-:B------:R-:W-:Y:S02]  /*1420*/  SHF.R.S32.HI R3, RZ, 0x1f, R20.reuse ;  /* 0x0000001fff037819 */ /* 0x100fe40000011414 */
[----:B------:R-:W-:Y:S02]  /*1430*/  SHF.R.S32.HI R5, RZ, 0x1f, R20 ;  /* 0x0000001fff057819 */ /* 0x000fe40000011414 */
[----:B------:R-:W-:Y:S02]  /*1440*/  LOP3.LUT R4, R4, R3, R6, 0xf8, !PT ;  /* 0x0000000304047212 */ /* 0x000fe400078ef806 */
[----:B------:R-:W-:-:S05]  /*1450*/  LOP3.LUT R5, R8, R5, R7, 0xf8, !PT ;  /* 0x0000000508057212 */ /* 0x000fca00078ef807 */
[----:B------:R1:W-:Y:S01]  /*1460*/  STS.64 [R2], R4 ;  /* 0x0000000402007388 */ /* 0x0003e20000000a00 */
[----:B------:R-:W-:Y:S06]  /*1470*/  BAR.SYNC.DEFER_BLOCKING 0x0 ;  /* 0x0000000000007b1d */ /* 0x000fec0000010000 */
[----:B------:R-:W-:Y:S05]  /*1480*/  BRA.U UP0, `(.L_x_6) ;  /* 0xfffffff100a07547 */ /* 0x000fea000b83ffff */
[----:B------:R-:W-:-:S13]  /*1490*/  ISETP.NE.AND P0, PT, R22, RZ, PT ;  /* 0x000000ff1600720c */ /* 0x000fda0003f05270 */
[----:B------:R-:W-:Y:S05]  /*14a0*/  @P0 EXIT ;  /* 0x000000000000094d */ /* 0x000fea0003800000 */
[----:B-1----:R-:W0:Y:S02]  /*14b0*/  LDS.128 R4, [UR5+0x220] ;  /* 0x00022005ff047984 */ /* 0x002e240008000c00 */
[----:B0-----:R-:W-:Y:S01]  /*14c0*/  LOP3.LUT P0, RZ, R5, 0x10, RZ, 0xc0, !PT ;  /* 0x0000001005ff7812 */ /* 0x001fe2000780c0ff */
[----:B------:R-:W-:-:S12]  /*14d0*/  IMAD.MOV.U32 R3, RZ, RZ, R7 ;  /* 0x000000ffff037224 */ /* 0x000fd800078e0007 */
[----:B------:R-:W-:Y:S05]  /*14e0*/  @P0 BRA `(.L_x_7) ;  /* 0x0000000000440947 */ /* 0x000fea0003800000 */
[----:B------:R-:W-:-:S13]  /*14f0*/  LOP3.LUT P0, RZ, R3, 0x10, RZ, 0xc0, !PT ;  /* 0x0000001003ff7812 */ /* 0x000fda000780c0ff */
[----:B------:R-:W-:Y:S05]  /*1500*/  @P0 BRA `(.L_x_7) ;  /* 0x00000000003c0947 */ /* 0x000fea0003800000 */
[----:B------:R-:W0:Y:S02]  /*1510*/  LDS.128 R4, [UR5+0x230] ;  /* 0x00023005ff047984 */ /* 0x000e240008000c00 */
        /* <DEDUP_REMOVED lines=10> */
[----:B------:R-:W0:Y:S02]  /*15c0*/  @!P0 LDC.64 R2, c[0x0][0x390] ;  /* 0x0000e400ff028b82 */ /* 0x000e240000000a00 */
[----:B0-----:R-:W-:-:S05]  /*15d0*/  @!P0 IMAD.WIDE.U32 R2, R0, 0x4, R2 ;  /* 0x0000000400028825 */ /* 0x001fca00078e0002 */
[----:B------:R0:W-:Y:S01]  /*15e0*/  @!P0 STG.E desc[UR8][R2.64], RZ ;  /* 0x000000ff02008986 */ /* 0x0001e2000c101908 */
[----:B------:R-:W-:Y:S05]  /*15f0*/  @!P0 EXIT ;  /* 0x000000000000894d */ /* 0x000fea0003800000 */
.L_x_7:
[----:B0-----:R-:W0:Y:S01]  /*1600*/  LDC.64 R2, c[0x0][0x390] ;  /* 0x0000e400ff027b82 */ /* 0x001e220000000a00 */
[----:B------:R-:W-:Y:S02]  /*1610*/  IMAD.MOV.U32 R5, RZ, RZ, 0x3f800000 ;  /* 0x3f800000ff057424 */ /* 0x000fe400078e00ff */
[----:B0-----:R-:W-:-:S05]  /*1620*/  IMAD.WIDE.U32 R2, R0, 0x4, R2 ;  /* 0x0000000400027825 */ /* 0x001fca00078e0002 */
[----:B------:R-:W-:Y:S01]  /*1630*/  STG.E desc[UR8][R2.64], R5 ;  /* 0x0000000502007986 */ /* 0x000fe2000c101908 */
[----:B------:R-:W-:Y:S05]  /*1640*/  EXIT ;  /* 0x000000000000794d */ /* 0x000fea0003800000 */
.L_x_8:
[----:B------:R-:W-:-:S00]  /*1650*/  BRA `(.L_x_8) ;  /* 0xfffffffc00fc7947 */ /* 0x000fc0000383ffff */
[----:B------:R-:W-:-:S00]  /*1660*/  NOP ;  /* 0x0000000000007918 */ /* 0x000fc00000000000 */
        /* <DEDUP_REMOVED lines=9> */
.L_x_9:


//--------------------- .nv.shared.unified_kernel --------------------------
	.section	.nv.shared.unified_kernel,"aw",@nobits
	.sectionflags	@""
	.align	8
.nv.shared.unified_kernel:
	.zero		1632


//--------------------- .nv.shared.reserved.0     --------------------------
	.section	.nv.shared.reserved.0,"aw",@nobits
	.weak		__nv_reservedSMEM_offset_0_alias
	.size		__nv_reservedSMEM_offset_0_alias, 0, 64
	.other		__nv_reservedSMEM_offset_0_alias,@"STO_CUDA_RESERVED_SHARED STV_DEFAULT"
__nv_reservedSMEM_offset_0_alias:
	.zero		0
	.zero		64


//--------------------- .nv.constant0.unified_kernel --------------------------
	.section	.nv.constant0.unified_kernel,"a",@progbits
	.sectionflags	@""
	.align	4
.nv.constant0.unified_kernel:
	.zero		984


//--------------------- SYMBOLS --------------------------

	.type		.nv.reservedSmem.offset0,@object
	.size		.nv.reservedSmem.offset0,0x4
	.type		.nv.reservedSmem.cap,@object
	.size		.nv.reservedSmem.cap,0x4
